//
// Generated by NVIDIA NVVM Compiler
//
// Compiler Build ID: CL-36424714
// Cuda compilation tools, release 13.0, V13.0.88
// Based on NVVM 20.0.0
//

.version 9.0
.target sm_100
.address_size 64

	// .globl	_Z22hello_from_GPU_one_dimv
.extern .func  (.param .b32 func_retval0) vprintf
(
	.param .b64 vprintf_param_0,
	.param .b64 vprintf_param_1
)
;
.global .align 1 .b8 $str[59] = {72, 101, 108, 108, 111, 32, 119, 111, 114, 108, 100, 32, 102, 114, 111, 109, 32, 71, 80, 85, 32, 102, 114, 111, 109, 32, 98, 108, 111, 99, 107, 32, 37, 100, 32, 116, 104, 114, 101, 97, 100, 32, 37, 100, 32, 116, 104, 114, 101, 97, 100, 73, 100, 120, 32, 37, 100, 10};
.global .align 1 .b8 $str$1[101] = {72, 101, 108, 108, 111, 32, 119, 111, 114, 108, 100, 32, 102, 114, 111, 109, 32, 71, 80, 85, 32, 102, 114, 111, 109, 32, 98, 108, 111, 99, 107, 32, 120, 58, 37, 100, 32, 121, 58, 37, 100, 32, 116, 104, 114, 101, 97, 100, 32, 120, 58, 37, 100, 32, 121, 58, 37, 100, 32, 98, 108, 111, 99, 107, 95, 103, 108, 111, 98, 97, 108, 95, 105, 100, 120, 32, 37, 100, 32, 116, 104, 114, 101, 97, 100, 95, 103, 108, 111, 98, 97, 108, 95, 105, 100, 120, 32, 37, 100, 10};
.global .align 1 .b8 $str$2[111] = {72, 101, 108, 108, 111, 32, 119, 111, 114, 108, 100, 32, 102, 114, 111, 109, 32, 71, 80, 85, 32, 102, 114, 111, 109, 32, 98, 108, 111, 99, 107, 32, 120, 58, 37, 100, 32, 121, 58, 37, 100, 32, 122, 58, 37, 100, 32, 116, 104, 114, 101, 97, 100, 32, 120, 58, 37, 100, 32, 121, 58, 37, 100, 32, 122, 58, 37, 100, 32, 98, 108, 111, 99, 107, 95, 103, 108, 111, 98, 97, 108, 95, 105, 100, 120, 32, 37, 100, 32, 116, 104, 114, 101, 97, 100, 95, 103, 108, 111, 98, 97, 108, 95, 105, 100, 120, 32, 37, 100, 10};

.visible .entry _Z22hello_from_GPU_one_dimv()
{
	.local .align 8 .b8 	__local_depot0[16];
	.reg .b64 	%SP;
	.reg .b64 	%SPL;
	.reg .b32 	%r<7>;
	.reg .b64 	%rd<5>;

	mov.u64 	%SPL, __local_depot0;
	cvta.local.u64 	%SP, %SPL;
	add.u64 	%rd1, %SP, 0;
	add.u64 	%rd2, %SPL, 0;
	mov.u32 	%r1, %ctaid.x;
	mov.u32 	%r2, %ntid.x;
	mov.u32 	%r3, %tid.x;
	mad.lo.s32 	%r4, %r1, %r2, %r3;
	st.local.v2.u32 	[%rd2], {%r1, %r3};
	st.local.u32 	[%rd2+8], %r4;
	mov.u64 	%rd3, $str;
	cvta.global.u64 	%rd4, %rd3;
	{ // callseq 0, 0
	.param .b64 param0;
	st.param.b64 	[param0], %rd4;
	.param .b64 param1;
	st.param.b64 	[param1], %rd1;
	.param .b32 retval0;
	call.uni (retval0), 
	vprintf, 
	(
	param0, 
	param1
	);
	ld.param.b32 	%r5, [retval0];
	} // callseq 0
	ret;

}
	// .globl	_Z22hello_from_GPU_two_dimv
.visible .entry _Z22hello_from_GPU_two_dimv()
{
	.local .align 8 .b8 	__local_depot1[24];
	.reg .b64 	%SP;
	.reg .b64 	%SPL;
	.reg .b32 	%r<13>;
	.reg .b64 	%rd<5>;

	mov.u64 	%SPL, __local_depot1;
	cvta.local.u64 	%SP, %SPL;
	add.u64 	%rd1, %SP, 0;
	add.u64 	%rd2, %SPL, 0;
	mov.u32 	%r1, %ctaid.y;
	mov.u32 	%r2, %nctaid.x;
	mov.u32 	%r3, %ctaid.x;
	mad.lo.s32 	%r4, %r1, %r2, %r3;
	mov.u32 	%r5, %ntid.x;
	mov.u32 	%r6, %ntid.y;
	mov.u32 	%r7, %tid.y;
	mov.u32 	%r8, %tid.x;
	mad.lo.s32 	%r9, %r4, %r6, %r7;
	mad.lo.s32 	%r10, %r9, %r5, %r8;
	st.local.v2.u32 	[%rd2], {%r3, %r1};
	st.local.v2.u32 	[%rd2+8], {%r8, %r7};
	st.local.v2.u32 	[%rd2+16], {%r4, %r10};
	mov.u64 	%rd3, $str$1;
	cvta.global.u64 	%rd4, %rd3;
	{ // callseq 1, 0
	.param .b64 param0;
	st.param.b64 	[param0], %rd4;
	.param .b64 param1;
	st.param.b64 	[param1], %rd1;
	.param .b32 retval0;
	call.uni (retval0), 
	vprintf, 
	(
	param0, 
	param1
	);
	ld.param.b32 	%r11, [retval0];
	} // callseq 1
	ret;

}
	// .globl	_Z23hello_from_GPU_completev
.visible .entry _Z23hello_from_GPU_completev()
{
	.local .align 16 .b8 	__local_depot2[32];
	.reg .b64 	%SP;
	.reg .b64 	%SPL;
	.reg .b32 	%r<19>;
	.reg .b64 	%rd<5>;

	mov.u64 	%SPL, __local_depot2;
	cvta.local.u64 	%SP, %SPL;
	add.u64 	%rd1, %SP, 0;
	add.u64 	%rd2, %SPL, 0;
	mov.u32 	%r1, %ctaid.z;
	mov.u32 	%r2, %nctaid.x;
	mov.u32 	%r3, %nctaid.y;
	mov.u32 	%r4, %ctaid.y;
	mov.u32 	%r5, %ctaid.x;
	mad.lo.s32 	%r6, %r3, %r1, %r4;
	mad.lo.s32 	%r7, %r6, %r2, %r5;
	mov.u32 	%r8, %ntid.x;
	mov.u32 	%r9, %ntid.y;
	mov.u32 	%r10, %ntid.z;
	mov.u32 	%r11, %tid.z;
	mov.u32 	%r12, %tid.y;
	mov.u32 	%r13, %tid.x;
	mad.lo.s32 	%r14, %r7, %r10, %r11;
	mad.lo.s32 	%r15, %r14, %r9, %r12;
	mad.lo.s32 	%r16, %r15, %r8, %r13;
	st.local.v4.u32 	[%rd2], {%r5, %r4, %r1, %r13};
	st.local.v4.u32 	[%rd2+16], {%r12, %r11, %r7, %r16};
	mov.u64 	%rd3, $str$2;
	cvta.global.u64 	%rd4, %rd3;
	{ // callseq 2, 0
	.param .b64 param0;
	st.param.b64 	[param0], %rd4;
	.param .b64 param1;
	st.param.b64 	[param1], %rd1;
	.param .b32 retval0;
	call.uni (retval0), 
	vprintf, 
	(
	param0, 
	param1
	);
	ld.param.b32 	%r17, [retval0];
	} // callseq 2
	ret;

}


// ===== COMPILED SASS (sm_100) =====

	.target	sm_100

	.elftype	@"ET_EXEC"


//--------------------- .note.nv.tkinfo           --------------------------
	.section	.note.nv.tkinfo,"",@"SHT_NOTE"
	.sectionflags	@"SHF_NOTE_NV_TKINFO"
	.tkinfo
        /*0018*/ 	.word	0x00000002
        /*0030*/ 	.string	""
        /*0030*/ 	.string	"ptxas"
        /*0030*/ 	.string	"Cuda compilation tools, release 13.0, V13.0.88"
        /*0030*/ 	.string	"Build cuda_13.0.r13.0/compiler.36424714_0"
        /*0030*/ 	.string	"-arch sm_100 -m 64 "



//--------------------- .note.nv.cuinfo           --------------------------
	.section	.note.nv.cuinfo,"",@"SHT_NOTE"
	.sectionflags	@"SHF_NOTE_NV_CUINFO"
        /*0018*/ 	.short	0x0002
        /*001a*/ 	.short	0x0064
        /*001c*/ 	.short	0x0082
	.zero		2


//--------------------- .nv.info                  --------------------------
	.section	.nv.info,"",@"SHT_CUDA_INFO"
	.align	4


	//----- nvinfo : EIATTR_REGCOUNT
	.align		4
        /*0000*/ 	.byte	0x04, 0x2f
        /*0002*/ 	.short	(.L_4 - .L_3)
	.align		4
.L_3:
        /*0004*/ 	.word	index@(_Z22hello_from_GPU_one_dimv)
        /*0008*/ 	.word	0x00000018


	//----- nvinfo : EIATTR_FRAME_SIZE
	.align		4
.L_4:
        /*000c*/ 	.byte	0x04, 0x11
        /*000e*/ 	.short	(.L_6 - .L_5)
	.align		4
.L_5:
        /*0010*/ 	.word	index@(_Z22hello_from_GPU_one_dimv)
        /*0014*/ 	.word	0x00000010


	//----- nvinfo : EIATTR_REGCOUNT
	.align		4
.L_6:
        /*0018*/ 	.byte	0x04, 0x2f
        /*001a*/ 	.short	(.L_8 - .L_7)
	.align		4
.L_7:
        /*001c*/ 	.word	index@(_Z22hello_from_GPU_two_dimv)
        /*0020*/ 	.word	0x00000018


	//----- nvinfo : EIATTR_FRAME_SIZE
	.align		4
.L_8:
        /*0024*/ 	.byte	0x04, 0x11
        /*0026*/ 	.short	(.L_10 - .L_9)
	.align		4
.L_9:
        /*0028*/ 	.word	index@(_Z22hello_from_GPU_two_dimv)
        /*002c*/ 	.word	0x00000018


	//----- nvinfo : EIATTR_REGCOUNT
	.align		4
.L_10:
        /*0030*/ 	.byte	0x04, 0x2f
        /*0032*/ 	.short	(.L_12 - .L_11)
	.align		4
.L_11:
        /*0034*/ 	.word	index@(_Z23hello_from_GPU_completev)
        /*0038*/ 	.word	0x00000018


	//----- nvinfo : EIATTR_FRAME_SIZE
	.align		4
.L_12:
        /*003c*/ 	.byte	0x04, 0x11
        /*003e*/ 	.short	(.L_14 - .L_13)
	.align		4
.L_13:
        /*0040*/ 	.word	index@(_Z23hello_from_GPU_completev)
        /*0044*/ 	.word	0x00000020


	//----- nvinfo : EIATTR_MIN_STACK_SIZE
	.align		4
.L_14:
        /*0048*/ 	.byte	0x04, 0x12
        /*004a*/ 	.short	(.L_16 - .L_15)
	.align		4
.L_15:
        /*004c*/ 	.word	index@(_Z23hello_from_GPU_completev)
        /*0050*/ 	.word	0x00000020


	//----- nvinfo : EIATTR_MIN_STACK_SIZE
	.align		4
.L_16:
        /*0054*/ 	.byte	0x04, 0x12
        /*0056*/ 	.short	(.L_18 - .L_17)
	.align		4
.L_17:
        /*0058*/ 	.word	index@(_Z22hello_from_GPU_two_dimv)
        /*005c*/ 	.word	0x00000018


	//----- nvinfo : EIATTR_MIN_STACK_SIZE
	.align		4
.L_18:
        /*0060*/ 	.byte	0x04, 0x12
        /*0062*/ 	.short	(.L_20 - .L_19)
	.align		4
.L_19:
        /*0064*/ 	.word	index@(_Z22hello_from_GPU_one_dimv)
        /*0068*/ 	.word	0x00000010
.L_20:


//--------------------- .nv.compat                --------------------------
	.section	.nv.compat,"",@"SHT_CUDA_COMPAT_INFO"
	.align	4
        /*0000*/ 	.byte	0x02, 0x09, 0x00, 0x00, 0x02, 0x02, 0x01, 0x00, 0x02, 0x05, 0x05, 0x00, 0x03, 0x07, 0x01, 0x01
        /*0010*/ 	.byte	0x02, 0x03, 0x00, 0x00, 0x02, 0x06, 0x01, 0x00, 0x04, 0x0b, 0x08, 0x00, 0x09, 0x00, 0x00, 0x00
        /*0020*/ 	.byte	0x00, 0x00, 0x00, 0x00


//--------------------- .nv.info._Z23hello_from_GPU_completev --------------------------
	.section	.nv.info._Z23hello_from_GPU_completev,"",@"SHT_CUDA_INFO"
	.sectionflags	@""
	.align	4


	//----- nvinfo : EIATTR_CUDA_API_VERSION
	.align		4
        /*0000*/ 	.byte	0x04, 0x37
        /*0002*/ 	.short	(.L_22 - .L_21)
.L_21:
        /*0004*/ 	.word	0x00000082


	//----- nvinfo : EIATTR_SPARSE_MMA_MASK
	.align		4
.L_22:
        /*0008*/ 	.byte	0x03, 0x50
        /*000a*/ 	.short	0x0000


	//----- nvinfo : EIATTR_MAXREG_COUNT
	.align		4
        /*000c*/ 	.byte	0x03, 0x1b
        /*000e*/ 	.short	0x00ff


	//----- nvinfo : EIATTR_EXTERNS
	.align		4
        /*0010*/ 	.byte	0x04, 0x0f
        /*0012*/ 	.short	(.L_24 - .L_23)


	//   ....[0]....
	.align		4
.L_23:
        /*0014*/ 	.word	index@(vprintf)


	//----- nvinfo : EIATTR_MERCURY_ISA_VERSION
	.align		4
.L_24:
        /*0018*/ 	.byte	0x03, 0x5f
        /*001a*/ 	.short	0x0101


	//----- nvinfo : EIATTR_VRC_CTA_INIT_COUNT
	.align		4
        /*001c*/ 	.byte	0x02, 0x4a
	.zero		1
	.zero		1


	//----- nvinfo : EIATTR_SYSCALL_OFFSETS
	.align		4
        /*0020*/ 	.byte	0x04, 0x46
        /*0022*/ 	.short	(.L_26 - .L_25)


	//   ....[0]....
.L_25:
        /*0024*/ 	.word	0x000001e0


	//----- nvinfo : EIATTR_EXIT_INSTR_OFFSETS
	.align		4
.L_26:
        /*0028*/ 	.byte	0x04, 0x1c
        /*002a*/ 	.short	(.L_28 - .L_27)


	//   ....[0]....
.L_27:
        /*002c*/ 	.word	0x000001f0


	//----- nvinfo : EIATTR_SW_WAR
	.align		4
.L_28:
        /*0030*/ 	.byte	0x04, 0x36
        /*0032*/ 	.short	(.L_30 - .L_29)
.L_29:
        /*0034*/ 	.word	0x00000008
.L_30:


//--------------------- .nv.info._Z22hello_from_GPU_two_dimv --------------------------
	.section	.nv.info._Z22hello_from_GPU_two_dimv,"",@"SHT_CUDA_INFO"
	.sectionflags	@""
	.align	4


	//----- nvinfo : EIATTR_CUDA_API_VERSION
	.align		4
        /*0000*/ 	.byte	0x04, 0x37
        /*0002*/ 	.short	(.L_32 - .L_31)
.L_31:
        /*0004*/ 	.word	0x00000082


	//----- nvinfo : EIATTR_SPARSE_MMA_MASK
	.align		4
.L_32:
        /*0008*/ 	.byte	0x03, 0x50
        /*000a*/ 	.short	0x0000


	//----- nvinfo : EIATTR_MAXREG_COUNT
	.align		4
        /*000c*/ 	.byte	0x03, 0x1b
        /*000e*/ 	.short	0x00ff


	//----- nvinfo : EIATTR_EXTERNS
	.align		4
        /*0010*/ 	.byte	0x04, 0x0f
        /*0012*/ 	.short	(.L_34 - .L_33)


	//   ....[0]....
	.align		4
.L_33:
        /*0014*/ 	.word	index@(vprintf)


	//----- nvinfo : EIATTR_MERCURY_ISA_VERSION
	.align		4
.L_34:
        /*0018*/ 	.byte	0x03, 0x5f
        /*001a*/ 	.short	0x0101


	//----- nvinfo : EIATTR_VRC_CTA_INIT_COUNT
	.align		4
        /*001c*/ 	.byte	0x02, 0x4a
	.zero		1
	.zero		1


	//----- nvinfo : EIATTR_SYSCALL_OFFSETS
	.align		4
        /*0020*/ 	.byte	0x04, 0x46
        /*0022*/ 	.short	(.L_36 - .L_35)


	//   ....[0]....
.L_35:
        /*0024*/ 	.word	0x00000190


	//----- nvinfo : EIATTR_EXIT_INSTR_OFFSETS
	.align		4
.L_36:
        /*0028*/ 	.byte	0x04, 0x1c
        /*002a*/ 	.short	(.L_38 - .L_37)


	//   ....[0]....
.L_37:
        /*002c*/ 	.word	0x000001a0


	//----- nvinfo : EIATTR_SW_WAR
	.align		4
.L_38:
        /*0030*/ 	.byte	0x04, 0x36
        /*0032*/ 	.short	(.L_40 - .L_39)
.L_39:
        /*0034*/ 	.word	0x00000008
.L_40:


//--------------------- .nv.info._Z22hello_from_GPU_one_dimv --------------------------
	.section	.nv.info._Z22hello_from_GPU_one_dimv,"",@"SHT_CUDA_INFO"
	.sectionflags	@""
	.align	4


	//----- nvinfo : EIATTR_CUDA_API_VERSION
	.align		4
        /*0000*/ 	.byte	0x04, 0x37
        /*0002*/ 	.short	(.L_42 - .L_41)
.L_41:
        /*0004*/ 	.word	0x00000082


	//----- nvinfo : EIATTR_SPARSE_MMA_MASK
	.align		4
.L_42:
        /*0008*/ 	.byte	0x03, 0x50
        /*000a*/ 	.short	0x0000


	//----- nvinfo : EIATTR_MAXREG_COUNT
	.align		4
        /*000c*/ 	.byte	0x03, 0x1b
        /*000e*/ 	.short	0x00ff


	//----- nvinfo : EIATTR_EXTERNS
	.align		4
        /*0010*/ 	.byte	0x04, 0x0f
        /*0012*/ 	.short	(.L_44 - .L_43)


	//   ....[0]....
	.align		4
.L_43:
        /*0014*/ 	.word	index@(vprintf)


	//----- nvinfo : EIATTR_MERCURY_ISA_VERSION
	.align		4
.L_44:
        /*0018*/ 	.byte	0x03, 0x5f
        /*001a*/ 	.short	0x0101


	//----- nvinfo : EIATTR_VRC_CTA_INIT_COUNT
	.align		4
        /*001c*/ 	.byte	0x02, 0x4a
	.zero		1
	.zero		1


	//----- nvinfo : EIATTR_SYSCALL_OFFSETS
	.align		4
        /*0020*/ 	.byte	0x04, 0x46
        /*0022*/ 	.short	(.L_46 - .L_45)


	//   ....[0]....
.L_45:
        /*0024*/ 	.word	0x00000120


	//----- nvinfo : EIATTR_EXIT_INSTR_OFFSETS
	.align		4
.L_46:
        /*0028*/ 	.byte	0x04, 0x1c
        /*002a*/ 	.short	(.L_48 - .L_47)


	//   ....[0]....
.L_47:
        /*002c*/ 	.word	0x00000130


	//----- nvinfo : EIATTR_SW_WAR
	.align		4
.L_48:
        /*0030*/ 	.byte	0x04, 0x36
        /*0032*/ 	.short	(.L_50 - .L_49)
.L_49:
        /*0034*/ 	.word	0x00000008
.L_50:


//--------------------- .nv.callgraph             --------------------------
	.section	.nv.callgraph,"",@"SHT_CUDA_CALLGRAPH"
	.align	4
	.sectionentsize	8
	.align		4
        /*0000*/ 	.word	0x00000000
	.align		4
        /*0004*/ 	.word	0xffffffff
	.align		4
        /*0008*/ 	.word	index@(_Z23hello_from_GPU_completev)
	.align		4
        /*000c*/ 	.word	index@(vprintf)
	.align		4
        /*0010*/ 	.word	index@(_Z22hello_from_GPU_two_dimv)
	.align		4
        /*0014*/ 	.word	index@(vprintf)
	.align		4
        /*0018*/ 	.word	index@(_Z22hello_from_GPU_one_dimv)
	.align		4
        /*001c*/ 	.word	index@(vprintf)
	.align		4
        /*0020*/ 	.word	0x00000000
	.align		4
        /*0024*/ 	.word	0xfffffffe
	.align		4
        /*0028*/ 	.word	0x00000000
	.align		4
        /*002c*/ 	.word	0xfffffffd
	.align		4
        /*0030*/ 	.word	0x00000000
	.align		4
        /*0034*/ 	.word	0xfffffffc


//--------------------- .nv.constant4             --------------------------
	.section	.nv.constant4,"a",@progbits
	.align	8
	.align		8
.nv.constant4:
        /*0000*/ 	.dword	vprintf
	.align		8
        /*0008*/ 	.dword	$str
	.align		8
        /*0010*/ 	.dword	$str$1
	.align		8
        /*0018*/ 	.dword	$str$2


//--------------------- .text._Z23hello_from_GPU_completev --------------------------
	.section	.text._Z23hello_from_GPU_completev,"ax",@progbits
	.align	128
        .global         _Z23hello_from_GPU_completev
        .type           _Z23hello_from_GPU_completev,@function
        .size           _Z23hello_from_GPU_completev,(.L_x_6 - _Z23hello_from_GPU_completev)
        .other          _Z23hello_from_GPU_completev,@"STO_CUDA_ENTRY STV_DEFAULT"
_Z23hello_from_GPU_completev:
.text._Z23hello_from_GPU_completev:
[----:B------:R-:W0:Y:S01]  /*0000*/  LDC R1, c[0x0][0x37c] ;  /* 0x0000df00ff017b82 */ /* 0x000e220000000800 */
[----:B------:R-:W1:Y:S01]  /*0010*/  S2R R10, SR_CTAID.Z ;  /* 0x00000000000a7919 */ /* 0x000e620000002700 */
[----:B------:R-:W2:Y:S01]  /*0020*/  LDCU UR5, c[0x0][0x2fc] ;  /* 0x00005f80ff0577ac */ /* 0x000ea20008000800 */
[----:B0-----:R-:W-:Y:S01]  /*0030*/  IADD3 R1, PT, PT, R1, -0x20, RZ ;  /* 0xffffffe001017810 */ /* 0x001fe20007ffe0ff */
[----:B------:R-:W1:Y:S01]  /*0040*/  S2R R9, SR_CTAID.Y ;  /* 0x0000000000097919 */ /* 0x000e620000002600 */
[----:B------:R-:W0:Y:S01]  /*0050*/  LDCU UR4, c[0x0][0x370] ;  /* 0x00006e00ff0477ac */ /* 0x000e220008000800 */
[----:B------:R-:W0:Y:S01]  /*0060*/  S2R R8, SR_CTAID.X ;  /* 0x0000000000087919 */ /* 0x000e220000002500 */
[----:B------:R-:W1:Y:S01]  /*0070*/  LDCU UR6, c[0x0][0x374] ;  /* 0x00006e80ff0677ac */ /* 0x000e620008000800 */
[----:B------:R-:W3:Y:S01]  /*0080*/  S2R R13, SR_TID.Z ;  /* 0x00000000000d7919 */ /* 0x000ee20000002300 */
[----:B------:R-:W4:Y:S01]  /*0090*/  LDCU UR7, c[0x0][0x360] ;  /* 0x00006c00ff0777ac */ /* 0x000f220008000800 */
[----:B------:R-:W5:Y:S01]  /*00a0*/  S2R R12, SR_TID.Y ;  /* 0x00000000000c7919 */ /* 0x000f620000002200 */
[----:B------:R-:W5:Y:S01]  /*00b0*/  LDCU UR8, c[0x0][0x364] ;  /* 0x00006c80ff0877ac */ /* 0x000f620008000800 */
[----:B------:R-:W4:Y:S01]  /*00c0*/  S2R R11, SR_TID.X ;  /* 0x00000000000b7919 */ /* 0x000f220000002100 */
[----:B------:R-:W3:Y:S01]  /*00d0*/  LDCU UR9, c[0x0][0x368] ;  /* 0x00006d00ff0977ac */ /* 0x000ee20008000800 */
[----:B-1----:R-:W-:-:S04]  /*00e0*/  IMAD R3, R10, UR6, R9 ;  /* 0x000000060a037c24 */ /* 0x002fc8000f8e0209 */
[----:B0-----:R-:W-:Y:S01]  /*00f0*/  IMAD R14, R3, UR4, R8 ;  /* 0x00000004030e7c24 */ /* 0x001fe2000f8e0208 */
[----:B------:R-:W0:Y:S03]  /*0100*/  LDCU UR4, c[0x0][0x2f8] ;  /* 0x00005f00ff0477ac */ /* 0x000e260008000800 */
[----:B---3--:R-:W-:-:S04]  /*0110*/  IMAD R3, R14, UR9, R13 ;  /* 0x000000090e037c24 */ /* 0x008fc8000f8e020d */
[----:B-----5:R-:W-:-:S04]  /*0120*/  IMAD R0, R3, UR8, R12 ;  /* 0x0000000803007c24 */ /* 0x020fc8000f8e020c */
[----:B----4-:R-:W-:Y:S01]  /*0130*/  IMAD R15, R0, UR7, R11 ;  /* 0x00000007000f7c24 */ /* 0x010fe2000f8e020b */
[----:B------:R-:W-:Y:S01]  /*0140*/  MOV R0, 0x0 ;  /* 0x0000000000007802 */ /* 0x000fe20000000f00 */
[----:B------:R1:W-:Y:S01]  /*0150*/  STL.128 [R1], R8 ;  /* 0x0000000801007387 */ /* 0x0003e20000100c00 */
[----:B------:R-:W3:Y:S02]  /*0160*/  LDCU.64 UR6, c[0x4][0x18] ;  /* 0x01000300ff0677ac */ /* 0x000ee40008000a00 */
[----:B------:R1:W4:Y:S01]  /*0170*/  LDC.64 R2, c[0x4][R0] ;  /* 0x0100000000027b82 */ /* 0x0003220000000a00 */
[----:B------:R1:W-:Y:S01]  /*0180*/  STL.128 [R1+0x10], R12 ;  /* 0x0000100c01007387 */ /* 0x0003e20000100c00 */
[----:B0-----:R-:W-:-:S04]  /*0190*/  IADD3 R6, P0, PT, R1, UR4, RZ ;  /* 0x0000000401067c10 */ /* 0x001fc8000ff1e0ff */
[----:B--2---:R-:W-:Y:S02]  /*01a0*/  IADD3.X R7, PT, PT, RZ, UR5, RZ, P0, !PT ;  /* 0x00000005ff077c10 */ /* 0x004fe400087fe4ff */
[----:B---3--:R-:W-:Y:S02]  /*01b0*/  MOV R4, UR6 ;  /* 0x0000000600047c02 */ /* 0x008fe40008000f00 */
[----:B-1----:R-:W-:-:S07]  /*01c0*/  MOV R5, UR7 ;  /* 0x0000000700057c02 */ /* 0x002fce0008000f00 */
[----:B------:R-:W-:-:S07]  /*01d0*/  LEPC R20, `(.L_x_0) ;  /* 0x000000001014794e */ /* 0x000fce0000000000 */
[----:B----4-:R-:W-:Y:S05]  /*01e0*/  CALL.ABS.NOINC R2 ;  /* 0x0000000002007343 */ /* 0x010fea0003c00000 */
.L_x_0:
[----:B------:R-:W-:Y:S05]  /*01f0*/  EXIT ;  /* 0x000000000000794d */ /* 0x000fea0003800000 */
.L_x_1:
[----:B------:R-:W-:-:S00]  /*0200*/  BRA `(.L_x_1) ;  /* 0xfffffffc00fc7947 */ /* 0x000fc0000383ffff */
[----:B------:R-:W-:-:S00]  /*0210*/  NOP ;  /* 0x0000000000007918 */ /* 0x000fc00000000000 */
        /* <DEDUP_REMOVED lines=14> */
.L_x_6:


//--------------------- .text._Z22hello_from_GPU_two_dimv --------------------------
	.section	.text._Z22hello_from_GPU_two_dimv,"ax",@progbits
	.align	128
        .global         _Z22hello_from_GPU_two_dimv
        .type           _Z22hello_from_GPU_two_dimv,@function
        .size           _Z22hello_from_GPU_two_dimv,(.L_x_7 - _Z22hello_from_GPU_two_dimv)
        .other          _Z22hello_from_GPU_two_dimv,@"STO_CUDA_ENTRY STV_DEFAULT"
_Z22hello_from_GPU_two_dimv:
.text._Z22hello_from_GPU_two_dimv:
[----:B------:R-:W0:Y:S01]  /*0000*/  LDC R1, c[0x0][0x37c] ;  /* 0x0000df00ff017b82 */ /* 0x000e220000000800 */
[----:B------:R-:W1:Y:S01]  /*0010*/  S2R R11, SR_CTAID.Y ;  /* 0x00000000000b7919 */ /* 0x000e620000002600 */
[----:B------:R-:W2:Y:S01]  /*0020*/  LDCU UR5, c[0x0][0x2fc] ;  /* 0x00005f80ff0577ac */ /* 0x000ea20008000800 */
[----:B0-----:R-:W-:Y:S01]  /*0030*/  VIADD R1, R1, 0xffffffe8 ;  /* 0xffffffe801017836 */ /* 0x001fe20000000000 */
[----:B------:R-:W-:Y:S01]  /*0040*/  MOV R0, 0x0 ;  /* 0x0000000000007802 */ /* 0x000fe20000000f00 */
[----:B------:R-:W1:Y:S01]  /*0050*/  S2R R10, SR_CTAID.X ;  /* 0x00000000000a7919 */ /* 0x000e620000002500 */
[----:B------:R-:W1:Y:S02]  /*0060*/  LDCU UR4, c[0x0][0x370] ;  /* 0x00006e00ff0477ac */ /* 0x000e640008000800 */
[----:B------:R0:W3:Y:S01]  /*0070*/  LDC.64 R8, c[0x4][R0] ;  /* 0x0100000000087b82 */ /* 0x0000e20000000a00 */
[----:B------:R-:W4:Y:S01]  /*0080*/  S2R R13, SR_TID.Y ;  /* 0x00000000000d7919 */ /* 0x000f220000002200 */
[----:B------:R-:W5:Y:S01]  /*0090*/  LDCU UR6, c[0x0][0x360] ;  /* 0x00006c00ff0677ac */ /* 0x000f620008000800 */
[----:B------:R-:W5:Y:S01]  /*00a0*/  S2R R12, SR_TID.X ;  /* 0x00000000000c7919 */ /* 0x000f620000002100 */
[----:B------:R-:W4:Y:S01]  /*00b0*/  LDCU UR7, c[0x0][0x364] ;  /* 0x00006c80ff0777ac */ /* 0x000f220008000800 */
[----:B-1----:R-:W-:Y:S01]  /*00c0*/  IMAD R2, R11, UR4, R10 ;  /* 0x000000040b027c24 */ /* 0x002fe2000f8e020a */
[----:B------:R-:W1:Y:S01]  /*00d0*/  LDCU UR4, c[0x0][0x2f8] ;  /* 0x00005f00ff0477ac */ /* 0x000e620008000800 */
[----:B------:R0:W-:Y:S02]  /*00e0*/  STL.64 [R1], R10 ;  /* 0x0000000a01007387 */ /* 0x0001e40000100a00 */
[----:B----4-:R-:W-:-:S04]  /*00f0*/  IMAD R3, R2, UR7, R13 ;  /* 0x0000000702037c24 */ /* 0x010fc8000f8e020d */
[----:B-----5:R-:W-:Y:S01]  /*0100*/  IMAD R3, R3, UR6, R12 ;  /* 0x0000000603037c24 */ /* 0x020fe2000f8e020c */
[----:B------:R0:W-:Y:S01]  /*0110*/  STL.64 [R1+0x8], R12 ;  /* 0x0000080c01007387 */ /* 0x0001e20000100a00 */
[----:B------:R-:W4:Y:S03]  /*0120*/  LDCU.64 UR6, c[0x4][0x10] ;  /* 0x01000200ff0677ac */ /* 0x000f260008000a00 */
[----:B------:R0:W-:Y:S01]  /*0130*/  STL.64 [R1+0x10], R2 ;  /* 0x0000100201007387 */ /* 0x0001e20000100a00 */
[----:B-1----:R-:W-:-:S04]  /*0140*/  IADD3 R6, P0, PT, R1, UR4, RZ ;  /* 0x0000000401067c10 */ /* 0x002fc8000ff1e0ff */
[----:B--2---:R-:W-:Y:S01]  /*0150*/  IADD3.X R7, PT, PT, RZ, UR5, RZ, P0, !PT ;  /* 0x00000005ff077c10 */ /* 0x004fe200087fe4ff */
[----:B----4-:R-:W-:Y:S01]  /*0160*/  IMAD.U32 R4, RZ, RZ, UR6 ;  /* 0x00000006ff047e24 */ /* 0x010fe2000f8e00ff */
[----:B0--3--:R-:W-:-:S07]  /*0170*/  MOV R5, UR7 ;  /* 0x0000000700057c02 */ /* 0x009fce0008000f00 */
[----:B------:R-:W-:-:S07]  /*0180*/  LEPC R20, `(.L_x_2) ;  /* 0x000000001014794e */ /* 0x000fce0000000000 */
[----:B------:R-:W-:Y:S05]  /*0190*/  CALL.ABS.NOINC R8 ;  /* 0x0000000008007343 */ /* 0x000fea0003c00000 */
.L_x_2:
[----:B------:R-:W-:Y:S05]  /*01a0*/  EXIT ;  /* 0x000000000000794d */ /* 0x000fea0003800000 */
.L_x_3:
        /* <DEDUP_REMOVED lines=13> */
.L_x_7:


//--------------------- .text._Z22hello_from_GPU_one_dimv --------------------------
	.section	.text._Z22hello_from_GPU_one_dimv,"ax",@progbits
	.align	128
        .global         _Z22hello_from_GPU_one_dimv
        .type           _Z22hello_from_GPU_one_dimv,@function
        .size           _Z22hello_from_GPU_one_dimv,(.L_x_8 - _Z22hello_from_GPU_one_dimv)
        .other          _Z22hello_from_GPU_one_dimv,@"STO_CUDA_ENTRY STV_DEFAULT"
_Z22hello_from_GPU_one_dimv:
.text._Z22hello_from_GPU_one_dimv:
[----:B------:R-:W0:Y:S01]  /*0000*/  LDC R1, c[0x0][0x37c] ;  /* 0x0000df00ff017b82 */ /* 0x000e220000000800 */
[----:B------:R-:W1:Y:S01]  /*0010*/  S2R R8, SR_CTAID.X ;  /* 0x0000000000087919 */ /* 0x000e620000002500 */
[----:B------:R-:W2:Y:S01]  /*0020*/  LDCU UR5, c[0x0][0x2fc] ;  /* 0x00005f80ff0577ac */ /* 0x000ea20008000800 */
[----:B------:R-:W-:Y:S01]  /*0030*/  MOV R2, 0x0 ;  /* 0x0000000000027802 */ /* 0x000fe20000000f00 */
[----:B0-----:R-:W-:Y:S01]  /*0040*/  VIADD R1, R1, 0xfffffff0 ;  /* 0xfffffff001017836 */ /* 0x001fe20000000000 */
[----:B------:R-:W1:Y:S01]  /*0050*/  S2R R9, SR_TID.X ;  /* 0x0000000000097919 */ /* 0x000e620000002100 */
[----:B------:R-:W1:Y:S03]  /*0060*/  LDCU UR6, c[0x0][0x360] ;  /* 0x00006c00ff0677ac */ /* 0x000e660008000800 */
[----:B------:R-:W0:Y:S01]  /*0070*/  LDC.64 R2, c[0x4][R2] ;  /* 0x0100000002027b82 */ /* 0x000e220000000a00 */
[----:B------:R-:W3:Y:S02]  /*0080*/  LDCU UR4, c[0x0][0x2f8] ;  /* 0x00005f00ff0477ac */ /* 0x000ee40008000800 */
[----:B---3--:R-:W-:-:S05]  /*0090*/  IADD3 R6, P0, PT, R1, UR4, RZ ;  /* 0x0000000401067c10 */ /* 0x008fca000ff1e0ff */
[----:B--2---:R-:W-:Y:S02]  /*00a0*/  IMAD.X R7, RZ, RZ, UR5, P0 ;  /* 0x00000005ff077e24 */ /* 0x004fe400080e06ff */
[----:B-1----:R-:W-:Y:S01]  /*00b0*/  IMAD R0, R8, UR6, R9 ;  /* 0x0000000608007c24 */ /* 0x002fe2000f8e0209 */
[----:B------:R1:W-:Y:S01]  /*00c0*/  STL.64 [R1], R8 ;  /* 0x0000000801007387 */ /* 0x0003e20000100a00 */
[----:B------:R-:W2:Y:S03]  /*00d0*/  LDCU.64 UR6, c[0x4][0x8] ;  /* 0x01000100ff0677ac */ /* 0x000ea60008000a00 */
[----:B------:R1:W-:Y:S01]  /*00e0*/  STL [R1+0x8], R0 ;  /* 0x0000080001007387 */ /* 0x0003e20000100800 */
[----:B--2---:R-:W-:Y:S01]  /*00f0*/  IMAD.U32 R4, RZ, RZ, UR6 ;  /* 0x00000006ff047e24 */ /* 0x004fe2000f8e00ff */
[----:B01----:R-:W-:-:S07]  /*0100*/  MOV R5, UR7 ;  /* 0x0000000700057c02 */ /* 0x003fce0008000f00 */
[----:B------:R-:W-:-:S07]  /*0110*/  LEPC R20, `(.L_x_4) ;  /* 0x000000001014794e */ /* 0x000fce0000000000 */
[----:B------:R-:W-:Y:S05]  /*0120*/  CALL.ABS.NOINC R2 ;  /* 0x0000000002007343 */ /* 0x000fea0003c00000 */
.L_x_4:
[----:B------:R-:W-:Y:S05]  /*0130*/  EXIT ;  /* 0x000000000000794d */ /* 0x000fea0003800000 */
.L_x_5:
        /* <DEDUP_REMOVED lines=12> */
.L_x_8:


//--------------------- .nv.global.init           --------------------------
	.section	.nv.global.init,"aw",@progbits
.nv.global.init:
	.type		$str,@object
	.size		$str,($str$1 - $str)
$str:
        /*0000*/ 	.byte	0x48, 0x65, 0x6c, 0x6c, 0x6f, 0x20, 0x77, 0x6f, 0x72, 0x6c, 0x64, 0x20, 0x66, 0x72, 0x6f, 0x6d
        /*0010*/ 	.byte	0x20, 0x47, 0x50, 0x55, 0x20, 0x66, 0x72, 0x6f, 0x6d, 0x20, 0x62, 0x6c, 0x6f, 0x63, 0x6b, 0x20
        /*0020*/ 	.byte	0x25, 0x64, 0x20, 0x74, 0x68, 0x72, 0x65, 0x61, 0x64, 0x20, 0x25, 0x64, 0x20, 0x74, 0x68, 0x72
        /*0030*/ 	.byte	0x65, 0x61, 0x64, 0x49, 0x64, 0x78, 0x20, 0x25, 0x64, 0x0a, 0x00
	.type		$str$1,@object
	.size		$str$1,($str$2 - $str$1)
$str$1:
        /*003b*/ 	.byte	0x48, 0x65, 0x6c, 0x6c, 0x6f, 0x20, 0x77, 0x6f, 0x72, 0x6c, 0x64, 0x20, 0x66, 0x72, 0x6f, 0x6d
        /*004b*/ 	.byte	0x20, 0x47, 0x50, 0x55, 0x20, 0x66, 0x72, 0x6f, 0x6d, 0x20, 0x62, 0x6c, 0x6f, 0x63, 0x6b, 0x20
        /*005b*/ 	.byte	0x78, 0x3a, 0x25, 0x64, 0x20, 0x79, 0x3a, 0x25, 0x64, 0x20, 0x74, 0x68, 0x72, 0x65, 0x61, 0x64
        /*006b*/ 	.byte	0x20, 0x78, 0x3a, 0x25, 0x64, 0x20, 0x79, 0x3a, 0x25, 0x64, 0x20, 0x62, 0x6c, 0x6f, 0x63, 0x6b
        /*007b*/ 	.byte	0x5f, 0x67, 0x6c, 0x6f, 0x62, 0x61, 0x6c, 0x5f, 0x69, 0x64, 0x78, 0x20, 0x25, 0x64, 0x20, 0x74
        /*008b*/ 	.byte	0x68, 0x72, 0x65, 0x61, 0x64, 0x5f, 0x67, 0x6c, 0x6f, 0x62, 0x61, 0x6c, 0x5f, 0x69, 0x64, 0x78
        /*009b*/ 	.byte	0x20, 0x25, 0x64, 0x0a, 0x00
	.type		$str$2,@object
	.size		$str$2,(.L_2 - $str$2)
$str$2:
        /*00a0*/ 	.byte	0x48, 0x65, 0x6c, 0x6c, 0x6f, 0x20, 0x77, 0x6f, 0x72, 0x6c, 0x64, 0x20, 0x66, 0x72, 0x6f, 0x6d
        /*00b0*/ 	.byte	0x20, 0x47, 0x50, 0x55, 0x20, 0x66, 0x72, 0x6f, 0x6d, 0x20, 0x62, 0x6c, 0x6f, 0x63, 0x6b, 0x20
        /*00c0*/ 	.byte	0x78, 0x3a, 0x25, 0x64, 0x20, 0x79, 0x3a, 0x25, 0x64, 0x20, 0x7a, 0x3a, 0x25, 0x64, 0x20, 0x74
        /*00d0*/ 	.byte	0x68, 0x72, 0x65, 0x61, 0x64, 0x20, 0x78, 0x3a, 0x25, 0x64, 0x20, 0x79, 0x3a, 0x25, 0x64, 0x20
        /*00e0*/ 	.byte	0x7a, 0x3a, 0x25, 0x64, 0x20, 0x62, 0x6c, 0x6f, 0x63, 0x6b, 0x5f, 0x67, 0x6c, 0x6f, 0x62, 0x61
        /*00f0*/ 	.byte	0x6c, 0x5f, 0x69, 0x64, 0x78, 0x20, 0x25, 0x64, 0x20, 0x74, 0x68, 0x72, 0x65, 0x61, 0x64, 0x5f
        /*0100*/ 	.byte	0x67, 0x6c, 0x6f, 0x62, 0x61, 0x6c, 0x5f, 0x69, 0x64, 0x78, 0x20, 0x25, 0x64, 0x0a, 0x00
.L_2:


//--------------------- .nv.shared.reserved.0     --------------------------
	.section	.nv.shared.reserved.0,"aw",@nobits
	.weak		__nv_reservedSMEM_offset_0_alias
	.size		__nv_reservedSMEM_offset_0_alias, 0, 64
	.other		__nv_reservedSMEM_offset_0_alias,@"STO_CUDA_RESERVED_SHARED STV_DEFAULT"
__nv_reservedSMEM_offset_0_alias:
	.zero		0
	.zero		64


//--------------------- .nv.constant0._Z23hello_from_GPU_completev --------------------------
	.section	.nv.constant0._Z23hello_from_GPU_completev,"a",@progbits
	.sectionflags	@""
	.align	4
.nv.constant0._Z23hello_from_GPU_completev:
	.zero		896


//--------------------- .nv.constant0._Z22hello_from_GPU_two_dimv --------------------------
	.section	.nv.constant0._Z22hello_from_GPU_two_dimv,"a",@progbits
	.sectionflags	@""
	.align	4
.nv.constant0._Z22hello_from_GPU_two_dimv:
	.zero		896


//--------------------- .nv.constant0._Z22hello_from_GPU_one_dimv --------------------------
	.section	.nv.constant0._Z22hello_from_GPU_one_dimv,"a",@progbits
	.sectionflags	@""
	.align	4
.nv.constant0._Z22hello_from_GPU_one_dimv:
	.zero		896


//--------------------- SYMBOLS --------------------------

	.type		.nv.reservedSmem.offset0,@object
	.size		.nv.reservedSmem.offset0,0x4
	.type		vprintf,@function
